	.headerflags	@"EF_CUDA_TEXMODE_UNIFIED EF_CUDA_64BIT_ADDRESS EF_CUDA_ACCELERATORS EF_CUDA_SM90 EF_CUDA_VIRTUAL_SM(EF_CUDA_SM90)"
	.elftype	@"ET_EXEC"


//--------------------- .nv.info                  --------------------------
	.section	.nv.info,"",@"SHT_CUDA_INFO"
	.align	4


	//----- nvinfo : EIATTR_REGCOUNT
	.align		4
        /*0000*/ 	.byte	0x04, 0x2f
        /*0002*/ 	.short	(.L_1 - .L_0)
	.align		4
.L_0:
        /*0004*/ 	.word	index@(triton_poi_fused_convolution_mul_2)
        /*0008*/ 	.word	0x00000014


	//----- nvinfo : EIATTR_MIN_STACK_SIZE
	.align		4
.L_1:
        /*000c*/ 	.byte	0x04, 0x12
        /*000e*/ 	.short	(.L_3 - .L_2)
	.align		4
.L_2:
        /*0010*/ 	.word	index@(triton_poi_fused_convolution_mul_2)
        /*0014*/ 	.word	0x00000000


	//----- nvinfo : EIATTR_FRAME_SIZE
	.align		4
.L_3:
        /*0018*/ 	.byte	0x04, 0x11
        /*001a*/ 	.short	(.L_5 - .L_4)
	.align		4
.L_4:
        /*001c*/ 	.word	index@(triton_poi_fused_convolution_mul_2)
        /*0020*/ 	.word	0x00000000


	//----- nvinfo : EIATTR_MIN_STACK_SIZE
	.align		4
.L_5:
        /*0024*/ 	.byte	0x04, 0x12
        /*0026*/ 	.short	(.L_7 - .L_6)
	.align		4
.L_6:
        /*0028*/ 	.word	index@(triton_poi_fused_convolution_mul_2)
        /*002c*/ 	.word	0x00000000
.L_7:


//--------------------- .nv.info.triton_poi_fused_convolution_mul_2 --------------------------
	.section	.nv.info.triton_poi_fused_convolution_mul_2,"",@"SHT_CUDA_INFO"
	.sectionflags	@""
	.align	4


	//----- nvinfo : EIATTR_CUDA_API_VERSION
	.align		4
        /*0000*/ 	.byte	0x04, 0x37
        /*0002*/ 	.short	(.L_9 - .L_8)
.L_8:
        /*0004*/ 	.word	0x0000007c


	//----- nvinfo : EIATTR_KPARAM_INFO
	.align		4
.L_9:
        /*0008*/ 	.byte	0x04, 0x17
        /*000a*/ 	.short	(.L_11 - .L_10)
.L_10:
        /*000c*/ 	.word	0x00000000
        /*0010*/ 	.short	0x0004
        /*0012*/ 	.short	0x0020
        /*0014*/ 	.byte	0x00, 0xf0, 0x11, 0x00


	//----- nvinfo : EIATTR_KPARAM_INFO
	.align		4
.L_11:
        /*0018*/ 	.byte	0x04, 0x17
        /*001a*/ 	.short	(.L_13 - .L_12)
.L_12:
        /*001c*/ 	.word	0x00000000
        /*0020*/ 	.short	0x0003
        /*0022*/ 	.short	0x0018
        /*0024*/ 	.byte	0x00, 0xf4, 0x21, 0x00


	//----- nvinfo : EIATTR_KPARAM_INFO
	.align		4
.L_13:
        /*0028*/ 	.byte	0x04, 0x17
        /*002a*/ 	.short	(.L_15 - .L_14)
.L_14:
        /*002c*/ 	.word	0x00000000
        /*0030*/ 	.short	0x0002
        /*0032*/ 	.short	0x0010
        /*0034*/ 	.byte	0x00, 0xf4, 0x21, 0x00


	//----- nvinfo : EIATTR_KPARAM_INFO
	.align		4
.L_15:
        /*0038*/ 	.byte	0x04, 0x17
        /*003a*/ 	.short	(.L_17 - .L_16)
.L_16:
        /*003c*/ 	.word	0x00000000
        /*0040*/ 	.short	0x0001
        /*0042*/ 	.short	0x0008
        /*0044*/ 	.byte	0x00, 0xf4, 0x21, 0x00


	//----- nvinfo : EIATTR_KPARAM_INFO
	.align		4
.L_17:
        /*0048*/ 	.byte	0x04, 0x17
        /*004a*/ 	.short	(.L_19 - .L_18)
.L_18:
        /*004c*/ 	.word	0x00000000
        /*0050*/ 	.short	0x0000
        /*0052*/ 	.short	0x0000
        /*0054*/ 	.byte	0x00, 0xf4, 0x21, 0x00


	//----- nvinfo : EIATTR_SPARSE_MMA_MASK
	.align		4
.L_19:
        /*0058*/ 	.byte	0x03, 0x50
        /*005a*/ 	.short	0x0000


	//----- nvinfo : EIATTR_MAXREG_COUNT
	.align		4
        /*005c*/ 	.byte	0x03, 0x1b
        /*005e*/ 	.short	0x00ff


	//----- nvinfo : EIATTR_EXIT_INSTR_OFFSETS
	.align		4
        /*0060*/ 	.byte	0x04, 0x1c
        /*0062*/ 	.short	(.L_21 - .L_20)


	//   ....[0]....
.L_20:
        /*0064*/ 	.word	0x00000200


	//   ....[1]....
        /*0068*/ 	.word	0x00000220


	//----- nvinfo : EIATTR_REQNTID
	.align		4
.L_21:
        /*006c*/ 	.byte	0x04, 0x10
        /*006e*/ 	.short	(.L_23 - .L_22)
.L_22:
        /*0070*/ 	.word	0x00000020
        /*0074*/ 	.word	0x00000001
        /*0078*/ 	.word	0x00000001


	//----- nvinfo : EIATTR_CBANK_PARAM_SIZE
	.align		4
.L_23:
        /*007c*/ 	.byte	0x03, 0x19
        /*007e*/ 	.short	0x0024


	//----- nvinfo : EIATTR_PARAM_CBANK
	.align		4
        /*0080*/ 	.byte	0x04, 0x0a
        /*0082*/ 	.short	(.L_25 - .L_24)
	.align		4
.L_24:
        /*0084*/ 	.word	index@(.nv.constant0.triton_poi_fused_convolution_mul_2)
        /*0088*/ 	.short	0x0210
        /*008a*/ 	.short	0x0024


	//----- nvinfo : EIATTR_SW_WAR
	.align		4
.L_25:
        /*008c*/ 	.byte	0x04, 0x36
        /*008e*/ 	.short	(.L_27 - .L_26)
.L_26:
        /*0090*/ 	.word	0x00000008
.L_27:


//--------------------- .nv.callgraph             --------------------------
	.section	.nv.callgraph,"",@"SHT_CUDA_CALLGRAPH"
	.align	4
	.sectionentsize	8
	.align		4
        /*0000*/ 	.word	0x00000000
	.align		4
        /*0004*/ 	.word	0xffffffff
	.align		4
        /*0008*/ 	.word	0x00000000
	.align		4
        /*000c*/ 	.word	0xfffffffe
	.align		4
        /*0010*/ 	.word	0x00000000
	.align		4
        /*0014*/ 	.word	0xfffffffd
	.align		4
        /*0018*/ 	.word	0x00000000
	.align		4
        /*001c*/ 	.word	0xfffffffc


//--------------------- .text.triton_poi_fused_convolution_mul_2 --------------------------
	.section	.text.triton_poi_fused_convolution_mul_2,"ax",@progbits
	.align	128
        .global         triton_poi_fused_convolution_mul_2
        .type           triton_poi_fused_convolution_mul_2,@function
        .size           triton_poi_fused_convolution_mul_2,(.L_x_1 - triton_poi_fused_convolution_mul_2)
        .other          triton_poi_fused_convolution_mul_2,@"STO_CUDA_ENTRY STV_DEFAULT"
triton_poi_fused_convolution_mul_2:
.text.triton_poi_fused_convolution_mul_2:
[----:B------:R-:W0:Y:S02]  /*0000*/  LDC R1, c[0x0][0x28] ;  /* 0x00000a00ff017b82 */ /* 0x000e240000000800 */
[----:B------:R-:W1:Y:S01]  /*0010*/  S2R R0, SR_TID.X ;  /* 0x0000000000007919 */ /* 0x000e620000002100 */
[----:B------:R-:W2:Y:S01]  /*0020*/  LDC.64 R4, c[0x0][0x218] ;  /* 0x00008600ff047b82 */ /* 0x000ea20000000a00 */
[----:B------:R-:W-:Y:S02]  /*0030*/  CS2R R14, SRZ ;  /* 0x00000000000e7805 */ /* 0x000fe4000001ff00 */
[----:B------:R-:W-:Y:S01]  /*0040*/  CS2R R12, SRZ ;  /* 0x00000000000c7805 */ /* 0x000fe2000001ff00 */
[----:B------:R-:W3:Y:S01]  /*0050*/  S2R R11, SR_CTAID.X ;  /* 0x00000000000b7919 */ /* 0x000ee20000002500 */
[----:B------:R-:W-:-:S03]  /*0060*/  ULDC.64 UR4, c[0x0][0x208] ;  /* 0x0000820000047ab9 */ /* 0x000fc60000000a00 */
[----:B------:R-:W4:Y:S01]  /*0070*/  LDC.64 R2, c[0x0][0x210] ;  /* 0x00008400ff027b82 */ /* 0x000f220000000a00 */
[----:B-1----:R-:W-:Y:S01]  /*0080*/  IMAD.SHL.U32 R0, R0, 0x2, RZ ;  /* 0x0000000200007824 */ /* 0x002fe200078e00ff */
[----:B---3--:R-:W-:-:S04]  /*0090*/  SHF.R.S32.HI R6, RZ, 0x19, R11 ;  /* 0x00000019ff067819 */ /* 0x008fc8000001140b */
[----:B------:R-:W-:-:S04]  /*00a0*/  LOP3.LUT R0, R0, 0x3e, RZ, 0xc0, !PT ;  /* 0x0000003e00007812 */ /* 0x000fc800078ec0ff */
[----:B------:R-:W-:Y:S02]  /*00b0*/  LEA R11, R11, R0, 0x6 ;  /* 0x000000000b0b7211 */ /* 0x000fe400078e30ff */
[----:B------:R-:W-:Y:S02]  /*00c0*/  SGXT R0, R6, 0x1 ;  /* 0x000000010600781a */ /* 0x000fe40000000200 */
[----:B------:R-:W1:Y:S01]  /*00d0*/  LDC.64 R6, c[0x0][0x220] ;  /* 0x00008800ff067b82 */ /* 0x000e620000000a00 */
[C---:B------:R-:W-:Y:S01]  /*00e0*/  ISETP.GE.AND P0, PT, R11.reuse, 0x40, PT ;  /* 0x000000400b00780c */ /* 0x040fe20003f06270 */
[----:B----4-:R-:W-:Y:S01]  /*00f0*/  IMAD.WIDE R2, R11, 0x4, R2 ;  /* 0x000000040b027825 */ /* 0x010fe200078e0202 */
[----:B------:R-:W-:-:S04]  /*0100*/  LEA.HI R0, R0, R11, RZ, 0x2 ;  /* 0x0000000b00007211 */ /* 0x000fc800078f10ff */
[----:B------:R-:W-:-:S05]  /*0110*/  LOP3.LUT R0, R0, 0xfffffffc, RZ, 0xc0, !PT ;  /* 0xfffffffc00007812 */ /* 0x000fca00078ec0ff */
[----:B------:R-:W-:Y:S02]  /*0120*/  IMAD.IADD R9, R11, 0x1, -R0 ;  /* 0x000000010b097824 */ /* 0x000fe400078e0a00 */
[----:B------:R-:W3:Y:S02]  /*0130*/  @!P0 LDG.E.64 R12, desc[UR4][R2.64] ;  /* 0x00000004020c8981 */ /* 0x000ee4000c1e1b00 */
[----:B--2---:R-:W-:Y:S01]  /*0140*/  IMAD.WIDE R4, R9, 0x4, R4 ;  /* 0x0000000409047825 */ /* 0x004fe200078e0204 */
[----:B------:R-:W-:Y:S01]  /*0150*/  CS2R R16, SRZ ;  /* 0x0000000000107805 */ /* 0x000fe2000001ff00 */
[----:B------:R-:W2:Y:S03]  /*0160*/  LDC.64 R8, c[0x0][0x228] ;  /* 0x00008a00ff087b82 */ /* 0x000ea60000000a00 */
[----:B------:R2:W3:Y:S01]  /*0170*/  @!P0 LDG.E.EL.64 R14, desc[UR4][R4.64] ;  /* 0x00000004040e8981 */ /* 0x0004e2000c2e1b00 */
[----:B-1----:R-:W-:-:S05]  /*0180*/  IMAD.WIDE R6, R11, 0x4, R6 ;  /* 0x000000040b067825 */ /* 0x002fca00078e0206 */
[----:B------:R-:W4:Y:S01]  /*0190*/  @!P0 LDG.E.64 R16, desc[UR4][R6.64] ;  /* 0x0000000406108981 */ /* 0x000f22000c1e1b00 */
[----:B--2---:R-:W-:-:S04]  /*01a0*/  IMAD.WIDE R4, R11, 0x4, R8 ;  /* 0x000000040b047825 */ /* 0x004fc800078e0208 */
[----:B---3--:R-:W-:Y:S01]  /*01b0*/  FADD R12, R14, R12 ;  /* 0x0000000c0e0c7221 */ /* 0x008fe20000000000 */
[----:B------:R-:W-:-:S05]  /*01c0*/  FADD R13, R15, R13 ;  /* 0x0000000d0f0d7221 */ /* 0x000fca0000000000 */
[----:B------:R1:W-:Y:S01]  /*01d0*/  @!P0 STG.E.64 desc[UR4][R2.64], R12 ;  /* 0x0000000c02008986 */ /* 0x0003e2000c101b04 */
[----:B----4-:R-:W-:Y:S01]  /*01e0*/  FMUL R16, R12, R16 ;  /* 0x000000100c107220 */ /* 0x010fe20000400000 */
[----:B------:R-:W-:Y:S01]  /*01f0*/  FMUL R17, R13, R17 ;  /* 0x000000110d117220 */ /* 0x000fe20000400000 */
[----:B------:R-:W-:Y:S06]  /*0200*/  @P0 EXIT ;  /* 0x000000000000094d */ /* 0x000fec0003800000 */
[----:B------:R-:W-:Y:S01]  /*0210*/  STG.E.64 desc[UR4][R4.64], R16 ;  /* 0x0000001004007986 */ /* 0x000fe2000c101b04 */
[----:B------:R-:W-:Y:S05]  /*0220*/  EXIT ;  /* 0x000000000000794d */ /* 0x000fea0003800000 */
.L_x_0:
[----:B------:R-:W-:-:S00]  /*0230*/  BRA `(.L_x_0) ;  /* 0xfffffffc00fc7947 */ /* 0x000fc0000383ffff */
[----:B------:R-:W-:-:S00]  /*0240*/  NOP ;  /* 0x0000000000007918 */ /* 0x000fc00000000000 */
        /* <DEDUP_REMOVED lines=11> */
.L_x_1:


//--------------------- .nv.constant0.triton_poi_fused_convolution_mul_2 --------------------------
	.section	.nv.constant0.triton_poi_fused_convolution_mul_2,"a",@progbits
	.sectionflags	@""
	.align	4
.nv.constant0.triton_poi_fused_convolution_mul_2:
	.zero		564
